	.headerflags	@"EF_CUDA_TEXMODE_UNIFIED EF_CUDA_64BIT_ADDRESS EF_CUDA_ACCELERATORS EF_CUDA_SM90 EF_CUDA_VIRTUAL_SM(EF_CUDA_SM90)"
	.elftype	@"ET_EXEC"


//--------------------- .nv.info                  --------------------------
	.section	.nv.info,"",@"SHT_CUDA_INFO"
	.align	4


	//----- nvinfo : EIATTR_REGCOUNT
	.align		4
        /*0000*/ 	.byte	0x04, 0x2f
        /*0002*/ 	.short	(.L_1 - .L_0)
	.align		4
.L_0:
        /*0004*/ 	.word	index@(triton_poi_fused_add_constant_pad_nd_mul_sub_0)
        /*0008*/ 	.word	0x00000014


	//----- nvinfo : EIATTR_MIN_STACK_SIZE
	.align		4
.L_1:
        /*000c*/ 	.byte	0x04, 0x12
        /*000e*/ 	.short	(.L_3 - .L_2)
	.align		4
.L_2:
        /*0010*/ 	.word	index@(triton_poi_fused_add_constant_pad_nd_mul_sub_0)
        /*0014*/ 	.word	0x00000000


	//----- nvinfo : EIATTR_FRAME_SIZE
	.align		4
.L_3:
        /*0018*/ 	.byte	0x04, 0x11
        /*001a*/ 	.short	(.L_5 - .L_4)
	.align		4
.L_4:
        /*001c*/ 	.word	index@(triton_poi_fused_add_constant_pad_nd_mul_sub_0)
        /*0020*/ 	.word	0x00000000


	//----- nvinfo : EIATTR_MIN_STACK_SIZE
	.align		4
.L_5:
        /*0024*/ 	.byte	0x04, 0x12
        /*0026*/ 	.short	(.L_7 - .L_6)
	.align		4
.L_6:
        /*0028*/ 	.word	index@(triton_poi_fused_add_constant_pad_nd_mul_sub_0)
        /*002c*/ 	.word	0x00000000
.L_7:


//--------------------- .nv.info.triton_poi_fused_add_constant_pad_nd_mul_sub_0 --------------------------
	.section	.nv.info.triton_poi_fused_add_constant_pad_nd_mul_sub_0,"",@"SHT_CUDA_INFO"
	.sectionflags	@""
	.align	4


	//----- nvinfo : EIATTR_CUDA_API_VERSION
	.align		4
        /*0000*/ 	.byte	0x04, 0x37
        /*0002*/ 	.short	(.L_9 - .L_8)
.L_8:
        /*0004*/ 	.word	0x0000007c


	//----- nvinfo : EIATTR_KPARAM_INFO
	.align		4
.L_9:
        /*0008*/ 	.byte	0x04, 0x17
        /*000a*/ 	.short	(.L_11 - .L_10)
.L_10:
        /*000c*/ 	.word	0x00000000
        /*0010*/ 	.short	0x0004
        /*0012*/ 	.short	0x0020
        /*0014*/ 	.byte	0x00, 0xf0, 0x11, 0x00


	//----- nvinfo : EIATTR_KPARAM_INFO
	.align		4
.L_11:
        /*0018*/ 	.byte	0x04, 0x17
        /*001a*/ 	.short	(.L_13 - .L_12)
.L_12:
        /*001c*/ 	.word	0x00000000
        /*0020*/ 	.short	0x0003
        /*0022*/ 	.short	0x0018
        /*0024*/ 	.byte	0x00, 0xf4, 0x21, 0x00


	//----- nvinfo : EIATTR_KPARAM_INFO
	.align		4
.L_13:
        /*0028*/ 	.byte	0x04, 0x17
        /*002a*/ 	.short	(.L_15 - .L_14)
.L_14:
        /*002c*/ 	.word	0x00000000
        /*0030*/ 	.short	0x0002
        /*0032*/ 	.short	0x0010
        /*0034*/ 	.byte	0x00, 0xf4, 0x21, 0x00


	//----- nvinfo : EIATTR_KPARAM_INFO
	.align		4
.L_15:
        /*0038*/ 	.byte	0x04, 0x17
        /*003a*/ 	.short	(.L_17 - .L_16)
.L_16:
        /*003c*/ 	.word	0x00000000
        /*0040*/ 	.short	0x0001
        /*0042*/ 	.short	0x0008
        /*0044*/ 	.byte	0x00, 0xf4, 0x21, 0x00


	//----- nvinfo : EIATTR_KPARAM_INFO
	.align		4
.L_17:
        /*0048*/ 	.byte	0x04, 0x17
        /*004a*/ 	.short	(.L_19 - .L_18)
.L_18:
        /*004c*/ 	.word	0x00000000
        /*0050*/ 	.short	0x0000
        /*0052*/ 	.short	0x0000
        /*0054*/ 	.byte	0x00, 0xf4, 0x21, 0x00


	//----- nvinfo : EIATTR_SPARSE_MMA_MASK
	.align		4
.L_19:
        /*0058*/ 	.byte	0x03, 0x50
        /*005a*/ 	.short	0x0000


	//----- nvinfo : EIATTR_MAXREG_COUNT
	.align		4
        /*005c*/ 	.byte	0x03, 0x1b
        /*005e*/ 	.short	0x00ff


	//----- nvinfo : EIATTR_EXIT_INSTR_OFFSETS
	.align		4
        /*0060*/ 	.byte	0x04, 0x1c
        /*0062*/ 	.short	(.L_21 - .L_20)


	//   ....[0]....
.L_20:
        /*0064*/ 	.word	0x00000230


	//   ....[1]....
        /*0068*/ 	.word	0x00000250


	//----- nvinfo : EIATTR_REQNTID
	.align		4
.L_21:
        /*006c*/ 	.byte	0x04, 0x10
        /*006e*/ 	.short	(.L_23 - .L_22)
.L_22:
        /*0070*/ 	.word	0x00000080
        /*0074*/ 	.word	0x00000001
        /*0078*/ 	.word	0x00000001


	//----- nvinfo : EIATTR_CBANK_PARAM_SIZE
	.align		4
.L_23:
        /*007c*/ 	.byte	0x03, 0x19
        /*007e*/ 	.short	0x0024


	//----- nvinfo : EIATTR_PARAM_CBANK
	.align		4
        /*0080*/ 	.byte	0x04, 0x0a
        /*0082*/ 	.short	(.L_25 - .L_24)
	.align		4
.L_24:
        /*0084*/ 	.word	index@(.nv.constant0.triton_poi_fused_add_constant_pad_nd_mul_sub_0)
        /*0088*/ 	.short	0x0210
        /*008a*/ 	.short	0x0024


	//----- nvinfo : EIATTR_SW_WAR
	.align		4
.L_25:
        /*008c*/ 	.byte	0x04, 0x36
        /*008e*/ 	.short	(.L_27 - .L_26)
.L_26:
        /*0090*/ 	.word	0x00000008
.L_27:


//--------------------- .nv.callgraph             --------------------------
	.section	.nv.callgraph,"",@"SHT_CUDA_CALLGRAPH"
	.align	4
	.sectionentsize	8
	.align		4
        /*0000*/ 	.word	0x00000000
	.align		4
        /*0004*/ 	.word	0xffffffff
	.align		4
        /*0008*/ 	.word	0x00000000
	.align		4
        /*000c*/ 	.word	0xfffffffe
	.align		4
        /*0010*/ 	.word	0x00000000
	.align		4
        /*0014*/ 	.word	0xfffffffd
	.align		4
        /*0018*/ 	.word	0x00000000
	.align		4
        /*001c*/ 	.word	0xfffffffc


//--------------------- .text.triton_poi_fused_add_constant_pad_nd_mul_sub_0 --------------------------
	.section	.text.triton_poi_fused_add_constant_pad_nd_mul_sub_0,"ax",@progbits
	.align	128
        .global         triton_poi_fused_add_constant_pad_nd_mul_sub_0
        .type           triton_poi_fused_add_constant_pad_nd_mul_sub_0,@function
        .size           triton_poi_fused_add_constant_pad_nd_mul_sub_0,(.L_x_1 - triton_poi_fused_add_constant_pad_nd_mul_sub_0)
        .other          triton_poi_fused_add_constant_pad_nd_mul_sub_0,@"STO_CUDA_ENTRY STV_DEFAULT"
triton_poi_fused_add_constant_pad_nd_mul_sub_0:
.text.triton_poi_fused_add_constant_pad_nd_mul_sub_0:
[----:B------:R-:W0:Y:S02]  /*0000*/  LDC R1, c[0x0][0x28] ;  /* 0x00000a00ff017b82 */ /* 0x000e240000000800 */
[----:B------:R-:W1:Y:S01]  /*0010*/  S2R R0, SR_TID.X ;  /* 0x0000000000007919 */ /* 0x000e620000002100 */
[----:B------:R-:W2:Y:S01]  /*0020*/  LDC.64 R2, c[0x0][0x210] ;  /* 0x00008400ff027b82 */ /* 0x000ea20000000a00 */
[----:B------:R-:W-:Y:S01]  /*0030*/  HFMA2.MMA R12, -RZ, RZ, 0, 0 ;  /* 0x00000000ff0c7435 */ /* 0x000fe200000001ff */
[----:B------:R-:W-:Y:S01]  /*0040*/  ULDC.64 UR4, c[0x0][0x208] ;  /* 0x0000820000047ab9 */ /* 0x000fe20000000a00 */
[----:B------:R-:W3:Y:S01]  /*0050*/  S2R R13, SR_CTAID.X ;  /* 0x00000000000d7919 */ /* 0x000ee20000002500 */
[----:B------:R-:W-:-:S04]  /*0060*/  IMAD.MOV.U32 R15, RZ, RZ, RZ ;  /* 0x000000ffff0f7224 */ /* 0x000fc800078e00ff */
[----:B------:R-:W4:Y:S01]  /*0070*/  LDC.64 R10, c[0x0][0x228] ;  /* 0x00008a00ff0a7b82 */ /* 0x000f220000000a00 */
[----:B-1----:R-:W-:-:S05]  /*0080*/  LOP3.LUT R0, R0, 0x7f, RZ, 0xc0, !PT ;  /* 0x0000007f00007812 */ /* 0x002fca00078ec0ff */
[----:B---3--:R-:W-:-:S04]  /*0090*/  IMAD R13, R13, 0x80, R0 ;  /* 0x000000800d0d7824 */ /* 0x008fc800078e0200 */
[C---:B------:R-:W-:Y:S01]  /*00a0*/  VIADD R7, R13.reuse, 0xfffffffc ;  /* 0xfffffffc0d077836 */ /* 0x040fe20000000000 */
[----:B------:R-:W-:Y:S02]  /*00b0*/  SHF.R.S32.HI R0, RZ, 0x1f, R13 ;  /* 0x0000001fff007819 */ /* 0x000fe4000001140d */
[----:B------:R-:W-:Y:S02]  /*00c0*/  ISETP.GE.AND P1, PT, R13, 0x100, PT ;  /* 0x000001000d00780c */ /* 0x000fe40003f26270 */
[----:B------:R-:W-:-:S04]  /*00d0*/  LEA.HI R0, R0, R13, RZ, 0x2 ;  /* 0x0000000d00007211 */ /* 0x000fc800078f10ff */
[----:B------:R-:W-:Y:S02]  /*00e0*/  SHF.R.S32.HI R4, RZ, 0x2, R0 ;  /* 0x00000002ff047819 */ /* 0x000fe40000011400 */
[----:B------:R-:W-:Y:S02]  /*00f0*/  LOP3.LUT R0, R0, 0xfffffffc, RZ, 0xc0, !PT ;  /* 0xfffffffc00007812 */ /* 0x000fe400078ec0ff */
[----:B------:R-:W-:Y:S02]  /*0100*/  LOP3.LUT R6, R4, 0x80000003, RZ, 0xc0, !PT ;  /* 0x8000000304067812 */ /* 0x000fe400078ec0ff */
[----:B------:R-:W1:Y:S02]  /*0110*/  LDC.64 R4, c[0x0][0x218] ;  /* 0x00008600ff047b82 */ /* 0x000e640000000a00 */
[----:B------:R-:W-:Y:S01]  /*0120*/  ISETP.GT.AND P0, PT, R6, RZ, PT ;  /* 0x000000ff0600720c */ /* 0x000fe20003f04270 */
[----:B--2---:R-:W-:-:S03]  /*0130*/  IMAD.WIDE R6, R7, 0x4, R2 ;  /* 0x0000000407067825 */ /* 0x004fc600078e0202 */
[C---:B------:R-:W-:Y:S01]  /*0140*/  ISETP.LT.AND P0, PT, R13.reuse, 0x100, P0 ;  /* 0x000001000d00780c */ /* 0x040fe20000701270 */
[C---:B------:R-:W-:Y:S01]  /*0150*/  IMAD.IADD R9, R13.reuse, 0x1, -R0 ;  /* 0x000000010d097824 */ /* 0x040fe200078e0a00 */
[----:B------:R-:W-:Y:S01]  /*0160*/  MOV R0, RZ ;  /* 0x000000ff00007202 */ /* 0x000fe20000000f00 */
[----:B------:R-:W-:-:S05]  /*0170*/  IMAD.WIDE R2, R13, 0x4, R2 ;  /* 0x000000040d027825 */ /* 0x000fca00078e0202 */
[----:B------:R-:W2:Y:S05]  /*0180*/  @!P1 LDG.E R0, desc[UR4][R2.64] ;  /* 0x0000000402009981 */ /* 0x000eaa000c1e1900 */
[----:B------:R3:W5:Y:S01]  /*0190*/  @P0 LDG.E R12, desc[UR4][R6.64] ;  /* 0x00000004060c0981 */ /* 0x000762000c1e1900 */
[----:B-1----:R-:W-:Y:S02]  /*01a0*/  IMAD.WIDE R4, R9, 0x4, R4 ;  /* 0x0000000409047825 */ /* 0x002fe400078e0204 */
[----:B------:R-:W3:Y:S03]  /*01b0*/  LDC.64 R8, c[0x0][0x220] ;  /* 0x00008800ff087b82 */ /* 0x000ee60000000a00 */
[----:B------:R-:W2:Y:S01]  /*01c0*/  @!P1 LDG.E.EL R15, desc[UR4][R4.64] ;  /* 0x00000004040f9981 */ /* 0x000ea2000c2e1900 */
[----:B---3--:R-:W-:-:S04]  /*01d0*/  IMAD.WIDE R6, R13, 0x4, R8 ;  /* 0x000000040d067825 */ /* 0x008fc800078e0208 */
[----:B----4-:R-:W-:Y:S01]  /*01e0*/  IMAD.WIDE R8, R13, 0x4, R10 ;  /* 0x000000040d087825 */ /* 0x010fe200078e020a */
[----:B-----5:R-:W-:-:S05]  /*01f0*/  SEL R17, R12, RZ, P0 ;  /* 0x000000ff0c117207 */ /* 0x020fca0000000000 */
[----:B--2---:R-:W-:-:S05]  /*0200*/  FADD R17, R17, -R0 ;  /* 0x8000000011117221 */ /* 0x004fca0000000000 */
[----:B------:R1:W-:Y:S01]  /*0210*/  @!P1 STG.E desc[UR4][R6.64], R17 ;  /* 0x0000001106009986 */ /* 0x0003e2000c101904 */
[----:B------:R-:W-:Y:S01]  /*0220*/  FFMA R15, R17, R15, R0 ;  /* 0x0000000f110f7223 */ /* 0x000fe20000000000 */
[----:B------:R-:W-:Y:S06]  /*0230*/  @P1 EXIT ;  /* 0x000000000000194d */ /* 0x000fec0003800000 */
[----:B------:R-:W-:Y:S01]  /*0240*/  STG.E desc[UR4][R8.64], R15 ;  /* 0x0000000f08007986 */ /* 0x000fe2000c101904 */
[----:B------:R-:W-:Y:S05]  /*0250*/  EXIT ;  /* 0x000000000000794d */ /* 0x000fea0003800000 */
.L_x_0:
[----:B------:R-:W-:-:S00]  /*0260*/  BRA `(.L_x_0) ;  /* 0xfffffffc00fc7947 */ /* 0x000fc0000383ffff */
[----:B------:R-:W-:-:S00]  /*0270*/  NOP ;  /* 0x0000000000007918 */ /* 0x000fc00000000000 */
        /* <DEDUP_REMOVED lines=8> */
.L_x_1:


//--------------------- .nv.constant0.triton_poi_fused_add_constant_pad_nd_mul_sub_0 --------------------------
	.section	.nv.constant0.triton_poi_fused_add_constant_pad_nd_mul_sub_0,"a",@progbits
	.sectionflags	@""
	.align	4
.nv.constant0.triton_poi_fused_add_constant_pad_nd_mul_sub_0:
	.zero		564
